	.headerflags	@"EF_CUDA_TEXMODE_UNIFIED EF_CUDA_64BIT_ADDRESS EF_CUDA_ACCELERATORS EF_CUDA_SM90 EF_CUDA_VIRTUAL_SM(EF_CUDA_SM90)"
	.elftype	@"ET_EXEC"


//--------------------- .nv.info                  --------------------------
	.section	.nv.info,"",@"SHT_CUDA_INFO"
	.align	4


	//----- nvinfo : EIATTR_REGCOUNT
	.align		4
        /*0000*/ 	.byte	0x04, 0x2f
        /*0002*/ 	.short	(.L_1 - .L_0)
	.align		4
.L_0:
        /*0004*/ 	.word	index@(triton_poi_fused_convolution_replication_pad2d_1)
        /*0008*/ 	.word	0x0000000c


	//----- nvinfo : EIATTR_MIN_STACK_SIZE
	.align		4
.L_1:
        /*000c*/ 	.byte	0x04, 0x12
        /*000e*/ 	.short	(.L_3 - .L_2)
	.align		4
.L_2:
        /*0010*/ 	.word	index@(triton_poi_fused_convolution_replication_pad2d_1)
        /*0014*/ 	.word	0x00000000


	//----- nvinfo : EIATTR_FRAME_SIZE
	.align		4
.L_3:
        /*0018*/ 	.byte	0x04, 0x11
        /*001a*/ 	.short	(.L_5 - .L_4)
	.align		4
.L_4:
        /*001c*/ 	.word	index@(triton_poi_fused_convolution_replication_pad2d_1)
        /*0020*/ 	.word	0x00000000


	//----- nvinfo : EIATTR_MIN_STACK_SIZE
	.align		4
.L_5:
        /*0024*/ 	.byte	0x04, 0x12
        /*0026*/ 	.short	(.L_7 - .L_6)
	.align		4
.L_6:
        /*0028*/ 	.word	index@(triton_poi_fused_convolution_replication_pad2d_1)
        /*002c*/ 	.word	0x00000000
.L_7:


//--------------------- .nv.info.triton_poi_fused_convolution_replication_pad2d_1 --------------------------
	.section	.nv.info.triton_poi_fused_convolution_replication_pad2d_1,"",@"SHT_CUDA_INFO"
	.sectionflags	@""
	.align	4


	//----- nvinfo : EIATTR_CUDA_API_VERSION
	.align		4
        /*0000*/ 	.byte	0x04, 0x37
        /*0002*/ 	.short	(.L_9 - .L_8)
.L_8:
        /*0004*/ 	.word	0x0000007c


	//----- nvinfo : EIATTR_KPARAM_INFO
	.align		4
.L_9:
        /*0008*/ 	.byte	0x04, 0x17
        /*000a*/ 	.short	(.L_11 - .L_10)
.L_10:
        /*000c*/ 	.word	0x00000000
        /*0010*/ 	.short	0x0002
        /*0012*/ 	.short	0x0010
        /*0014*/ 	.byte	0x00, 0xf0, 0x11, 0x00


	//----- nvinfo : EIATTR_KPARAM_INFO
	.align		4
.L_11:
        /*0018*/ 	.byte	0x04, 0x17
        /*001a*/ 	.short	(.L_13 - .L_12)
.L_12:
        /*001c*/ 	.word	0x00000000
        /*0020*/ 	.short	0x0001
        /*0022*/ 	.short	0x0008
        /*0024*/ 	.byte	0x00, 0xf4, 0x21, 0x00


	//----- nvinfo : EIATTR_KPARAM_INFO
	.align		4
.L_13:
        /*0028*/ 	.byte	0x04, 0x17
        /*002a*/ 	.short	(.L_15 - .L_14)
.L_14:
        /*002c*/ 	.word	0x00000000
        /*0030*/ 	.short	0x0000
        /*0032*/ 	.short	0x0000
        /*0034*/ 	.byte	0x00, 0xf4, 0x21, 0x00


	//----- nvinfo : EIATTR_SPARSE_MMA_MASK
	.align		4
.L_15:
        /*0038*/ 	.byte	0x03, 0x50
        /*003a*/ 	.short	0x0000


	//----- nvinfo : EIATTR_MAXREG_COUNT
	.align		4
        /*003c*/ 	.byte	0x03, 0x1b
        /*003e*/ 	.short	0x00ff


	//----- nvinfo : EIATTR_EXIT_INSTR_OFFSETS
	.align		4
        /*0040*/ 	.byte	0x04, 0x1c
        /*0042*/ 	.short	(.L_17 - .L_16)


	//   ....[0]....
.L_16:
        /*0044*/ 	.word	0x000002f0


	//   ....[1]....
        /*0048*/ 	.word	0x00000310


	//----- nvinfo : EIATTR_REQNTID
	.align		4
.L_17:
        /*004c*/ 	.byte	0x04, 0x10
        /*004e*/ 	.short	(.L_19 - .L_18)
.L_18:
        /*0050*/ 	.word	0x00000080
        /*0054*/ 	.word	0x00000001
        /*0058*/ 	.word	0x00000001


	//----- nvinfo : EIATTR_CBANK_PARAM_SIZE
	.align		4
.L_19:
        /*005c*/ 	.byte	0x03, 0x19
        /*005e*/ 	.short	0x0014


	//----- nvinfo : EIATTR_PARAM_CBANK
	.align		4
        /*0060*/ 	.byte	0x04, 0x0a
        /*0062*/ 	.short	(.L_21 - .L_20)
	.align		4
.L_20:
        /*0064*/ 	.word	index@(.nv.constant0.triton_poi_fused_convolution_replication_pad2d_1)
        /*0068*/ 	.short	0x0210
        /*006a*/ 	.short	0x0014


	//----- nvinfo : EIATTR_SW_WAR
	.align		4
.L_21:
        /*006c*/ 	.byte	0x04, 0x36
        /*006e*/ 	.short	(.L_23 - .L_22)
.L_22:
        /*0070*/ 	.word	0x00000008
.L_23:


//--------------------- .nv.callgraph             --------------------------
	.section	.nv.callgraph,"",@"SHT_CUDA_CALLGRAPH"
	.align	4
	.sectionentsize	8
	.align		4
        /*0000*/ 	.word	0x00000000
	.align		4
        /*0004*/ 	.word	0xffffffff
	.align		4
        /*0008*/ 	.word	0x00000000
	.align		4
        /*000c*/ 	.word	0xfffffffe
	.align		4
        /*0010*/ 	.word	0x00000000
	.align		4
        /*0014*/ 	.word	0xfffffffd
	.align		4
        /*0018*/ 	.word	0x00000000
	.align		4
        /*001c*/ 	.word	0xfffffffc


//--------------------- .text.triton_poi_fused_convolution_replication_pad2d_1 --------------------------
	.section	.text.triton_poi_fused_convolution_replication_pad2d_1,"ax",@progbits
	.align	128
        .global         triton_poi_fused_convolution_replication_pad2d_1
        .type           triton_poi_fused_convolution_replication_pad2d_1,@function
        .size           triton_poi_fused_convolution_replication_pad2d_1,(.L_x_1 - triton_poi_fused_convolution_replication_pad2d_1)
        .other          triton_poi_fused_convolution_replication_pad2d_1,@"STO_CUDA_ENTRY STV_DEFAULT"
triton_poi_fused_convolution_replication_pad2d_1:
.text.triton_poi_fused_convolution_replication_pad2d_1:
[----:B------:R-:W0:Y:S02]  /*0000*/  LDC R1, c[0x0][0x28] ;  /* 0x00000a00ff017b82 */ /* 0x000e240000000800 */
[----:B------:R-:W1:Y:S01]  /*0010*/  S2R R0, SR_TID.X ;  /* 0x0000000000007919 */ /* 0x000e620000002100 */
[----:B------:R-:W-:Y:S01]  /*0020*/  ULDC.64 UR4, c[0x0][0x208] ;  /* 0x0000820000047ab9 */ /* 0x000fe20000000a00 */
[----:B------:R-:W2:Y:S01]  /*0030*/  S2R R3, SR_CTAID.X ;  /* 0x0000000000037919 */ /* 0x000ea20000002500 */
[----:B-1----:R-:W-:-:S05]  /*0040*/  IMAD.SHL.U32 R0, R0, 0x2, RZ ;  /* 0x0000000200007824 */ /* 0x002fca00078e00ff */
[----:B------:R-:W-:-:S05]  /*0050*/  LOP3.LUT R0, R0, 0xfe, RZ, 0xc0, !PT ;  /* 0x000000fe00007812 */ /* 0x000fca00078ec0ff */
[----:B--2---:R-:W-:-:S04]  /*0060*/  IMAD R0, R3, 0x100, R0 ;  /* 0x0000010003007824 */ /* 0x004fc800078e0200 */
[----:B------:R-:W-:-:S04]  /*0070*/  IMAD.HI R2, R0, 0x66666667, RZ ;  /* 0x6666666700027827 */ /* 0x000fc800078e02ff */
[C---:B------:R-:W-:Y:S01]  /*0080*/  VIADD R4, R0.reuse, 0x1 ;  /* 0x0000000100047836 */ /* 0x040fe20000000000 */
[----:B------:R-:W-:Y:S01]  /*0090*/  SHF.R.U32.HI R3, RZ, 0x1f, R2 ;  /* 0x0000001fff037819 */ /* 0x000fe20000011602 */
[----:B------:R-:W-:-:S03]  /*00a0*/  IMAD.HI R8, R0, 0x51eb851f, RZ ;  /* 0x51eb851f00087827 */ /* 0x000fc600078e02ff */
[----:B------:R-:W-:Y:S01]  /*00b0*/  LEA.HI.SX32 R5, R2, R3, 0x1e ;  /* 0x0000000302057211 */ /* 0x000fe200078ff2ff */
[----:B------:R-:W-:Y:S01]  /*00c0*/  IMAD.HI R2, R4, 0x66666667, RZ ;  /* 0x6666666704027827 */ /* 0x000fe200078e02ff */
[----:B------:R-:W-:-:S03]  /*00d0*/  SHF.R.U32.HI R9, RZ, 0x1f, R8 ;  /* 0x0000001fff097819 */ /* 0x000fc60000011608 */
[----:B------:R-:W-:Y:S01]  /*00e0*/  IMAD.HI R3, R5, 0x66666667, RZ ;  /* 0x6666666705037827 */ /* 0x000fe200078e02ff */
[----:B------:R-:W-:-:S04]  /*00f0*/  LEA.HI R9, R8, R9, RZ, 0x1b ;  /* 0x0000000908097211 */ /* 0x000fc800078fd8ff */
[----:B------:R-:W-:-:S04]  /*0100*/  SHF.R.U32.HI R6, RZ, 0x1f, R3 ;  /* 0x0000001fff067819 */ /* 0x000fc80000011603 */
[----:B------:R-:W-:Y:S02]  /*0110*/  LEA.HI.SX32 R6, R3, R6, 0x1e ;  /* 0x0000000603067211 */ /* 0x000fe400078ff2ff */
[----:B------:R-:W-:-:S03]  /*0120*/  SHF.R.U32.HI R3, RZ, 0x1f, R2 ;  /* 0x0000001fff037819 */ /* 0x000fc60000011602 */
[----:B------:R-:W-:Y:S01]  /*0130*/  IMAD R6, R6, -0xa, R5 ;  /* 0xfffffff606067824 */ /* 0x000fe200078e0205 */
[----:B------:R-:W-:Y:S01]  /*0140*/  LEA.HI.SX32 R7, R2, R3, 0x1e ;  /* 0x0000000302077211 */ /* 0x000fe200078ff2ff */
[----:B------:R-:W-:Y:S01]  /*0150*/  IMAD R5, R5, -0xa, R0 ;  /* 0xfffffff605057824 */ /* 0x000fe200078e0200 */
[----:B------:R-:W1:Y:S02]  /*0160*/  LDC.64 R2, c[0x0][0x210] ;  /* 0x00008400ff027b82 */ /* 0x000e640000000a00 */
[----:B------:R-:W-:Y:S01]  /*0170*/  VIMNMX R8, R6, 0x8, PT ;  /* 0x0000000806087848 */ /* 0x000fe20003fe0100 */
[----:B------:R-:W-:Y:S01]  /*0180*/  IMAD R7, R7, -0xa, R4 ;  /* 0xfffffff607077824 */ /* 0x000fe200078e0204 */
[C---:B------:R-:W-:Y:S02]  /*0190*/  ISETP.GT.AND P1, PT, R5.reuse, 0x1, PT ;  /* 0x000000010500780c */ /* 0x040fe40003f24270 */
[----:B------:R-:W-:Y:S02]  /*01a0*/  VIMNMX R5, R5, 0x8, PT ;  /* 0x0000000805057848 */ /* 0x000fe40003fe0100 */
[----:B------:R-:W-:-:S02]  /*01b0*/  VIMNMX R4, R7, 0x8, PT ;  /* 0x0000000807047848 */ /* 0x000fc40003fe0100 */
[----:B------:R-:W-:Y:S01]  /*01c0*/  ISETP.GT.AND P0, PT, R6, 0x1, PT ;  /* 0x000000010600780c */ /* 0x000fe20003f04270 */
[----:B------:R-:W-:Y:S01]  /*01d0*/  VIADD R5, R5, 0xffffffff ;  /* 0xffffffff05057836 */ /* 0x000fe20000000000 */
[----:B------:R-:W-:Y:S01]  /*01e0*/  LEA R8, R8, 0xfffffff8, 0x3 ;  /* 0xfffffff808087811 */ /* 0x000fe200078e18ff */
[----:B------:R-:W-:Y:S01]  /*01f0*/  VIADD R4, R4, 0xffffffff ;  /* 0xffffffff04047836 */ /* 0x000fe20000000000 */
[----:B------:R-:W-:Y:S02]  /*0200*/  ISETP.GT.AND P2, PT, R7, 0x1, PT ;  /* 0x000000010700780c */ /* 0x000fe40003f44270 */
[----:B------:R-:W-:Y:S02]  /*0210*/  SEL R8, R8, RZ, P0 ;  /* 0x000000ff08087207 */ /* 0x000fe40000000000 */
[----:B------:R-:W-:Y:S02]  /*0220*/  SEL R5, R5, RZ, P1 ;  /* 0x000000ff05057207 */ /* 0x000fe40000800000 */
[----:B------:R-:W-:Y:S01]  /*0230*/  SEL R7, R4, RZ, P2 ;  /* 0x000000ff04077207 */ /* 0x000fe20001000000 */
[----:B------:R-:W-:Y:S01]  /*0240*/  IMAD R8, R9, 0x40, R8 ;  /* 0x0000004009087824 */ /* 0x000fe200078e0208 */
[----:B------:R-:W-:-:S03]  /*0250*/  ISETP.GE.AND P0, PT, R0, 0x640, PT ;  /* 0x000006400000780c */ /* 0x000fc60003f06270 */
[C---:B------:R-:W-:Y:S02]  /*0260*/  IMAD.IADD R5, R8.reuse, 0x1, R5 ;  /* 0x0000000108057824 */ /* 0x040fe400078e0205 */
[----:B------:R-:W-:Y:S01]  /*0270*/  IMAD.IADD R7, R8, 0x1, R7 ;  /* 0x0000000108077824 */ /* 0x000fe200078e0207 */
[----:B------:R-:W-:Y:S01]  /*0280*/  CS2R R8, SRZ ;  /* 0x0000000000087805 */ /* 0x000fe2000001ff00 */
[----:B-1----:R-:W-:-:S04]  /*0290*/  IMAD.WIDE R4, R5, 0x4, R2 ;  /* 0x0000000405047825 */ /* 0x002fc800078e0202 */
[----:B------:R-:W-:Y:S02]  /*02a0*/  IMAD.WIDE R2, R7, 0x4, R2 ;  /* 0x0000000407027825 */ /* 0x000fe400078e0202 */
[----:B------:R1:W5:Y:S01]  /*02b0*/  @!P0 LDG.E.EL R8, desc[UR4][R4.64] ;  /* 0x0000000404088981 */ /* 0x000362000c2e1900 */
[----:B------:R-:W2:Y:S03]  /*02c0*/  LDC.64 R6, c[0x0][0x218] ;  /* 0x00008600ff067b82 */ /* 0x000ea60000000a00 */
[----:B------:R1:W5:Y:S01]  /*02d0*/  @!P0 LDG.E.EL R9, desc[UR4][R2.64] ;  /* 0x0000000402098981 */ /* 0x000362000c2e1900 */
[----:B--2---:R-:W-:Y:S01]  /*02e0*/  IMAD.WIDE R6, R0, 0x4, R6 ;  /* 0x0000000400067825 */ /* 0x004fe200078e0206 */
[----:B-1----:R-:W-:Y:S06]  /*02f0*/  @P0 EXIT ;  /* 0x000000000000094d */ /* 0x002fec0003800000 */
[----:B-----5:R-:W-:Y:S01]  /*0300*/  STG.E.64 desc[UR4][R6.64], R8 ;  /* 0x0000000806007986 */ /* 0x020fe2000c101b04 */
[----:B------:R-:W-:Y:S05]  /*0310*/  EXIT ;  /* 0x000000000000794d */ /* 0x000fea0003800000 */
.L_x_0:
[----:B------:R-:W-:-:S00]  /*0320*/  BRA `(.L_x_0) ;  /* 0xfffffffc00fc7947 */ /* 0x000fc0000383ffff */
[----:B------:R-:W-:-:S00]  /*0330*/  NOP ;  /* 0x0000000000007918 */ /* 0x000fc00000000000 */
        /* <DEDUP_REMOVED lines=12> */
.L_x_1:


//--------------------- .nv.constant0.triton_poi_fused_convolution_replication_pad2d_1 --------------------------
	.section	.nv.constant0.triton_poi_fused_convolution_replication_pad2d_1,"a",@progbits
	.sectionflags	@""
	.align	4
.nv.constant0.triton_poi_fused_convolution_replication_pad2d_1:
	.zero		548
